	.version 1.4
	.target sm_10, map_f64_to_f32
	// compiled with C:\Program Files\NVIDIA GPU Computing Toolkit\CUDA\v3.2\bin\/../open64/lib//be.exe
	// nvopencc 3.2 built on 2010-11-04

	//-----------------------------------------------------------
	// Compiling C:/Users/staszek/AppData/Local/Temp/tmpxft_0000097c_00000000-11_JCudaVectorAddKernel.cpp3.i (C:/Users/staszek/AppData/Local/Temp/ccBI#.a06956)
	//-----------------------------------------------------------

	//-----------------------------------------------------------
	// Options:
	//-----------------------------------------------------------
	//  Target:ptx, ISA:sm_10, Endian:little, Pointer Size:64
	//  -O3	(Optimization level)
	//  -g0	(Debug level)
	//  -m2	(Report advisories)
	//-----------------------------------------------------------

	.file	1	"C:/Users/staszek/AppData/Local/Temp/tmpxft_0000097c_00000000-10_JCudaVectorAddKernel.cudafe2.gpu"
	.file	2	"d:/Microsoft Visual Studio 9.0/VC/include/crtdefs.h"
	.file	3	"C:\Program Files\NVIDIA GPU Computing Toolkit\CUDA\v3.2\bin\/../include\crt/device_runtime.h"
	.file	4	"C:\Program Files\NVIDIA GPU Computing Toolkit\CUDA\v3.2\bin\/../include\host_defines.h"
	.file	5	"C:\Program Files\NVIDIA GPU Computing Toolkit\CUDA\v3.2\bin\/../include\builtin_types.h"
	.file	6	"c:\program files\nvidia gpu computing toolkit\cuda\v3.2\include\device_types.h"
	.file	7	"c:\program files\nvidia gpu computing toolkit\cuda\v3.2\include\driver_types.h"
	.file	8	"c:\program files\nvidia gpu computing toolkit\cuda\v3.2\include\surface_types.h"
	.file	9	"c:\program files\nvidia gpu computing toolkit\cuda\v3.2\include\texture_types.h"
	.file	10	"c:\program files\nvidia gpu computing toolkit\cuda\v3.2\include\vector_types.h"
	.file	11	"c:\program files\nvidia gpu computing toolkit\cuda\v3.2\include\builtin_types.h"
	.file	12	"c:\program files\nvidia gpu computing toolkit\cuda\v3.2\include\host_defines.h"
	.file	13	"C:\Program Files\NVIDIA GPU Computing Toolkit\CUDA\v3.2\bin\/../include\device_launch_parameters.h"
	.file	14	"c:\program files\nvidia gpu computing toolkit\cuda\v3.2\include\crt\storage_class.h"
	.file	15	"d:/Microsoft Visual Studio 9.0/VC/include/time.h"
	.file	16	"c:\program files\nvidia gpu computing toolkit\cuda\v3.2\include\texture_fetch_functions.h"
	.file	17	"C:\Program Files\NVIDIA GPU Computing Toolkit\CUDA\v3.2\bin\/../include\common_functions.h"
	.file	18	"c:\program files\nvidia gpu computing toolkit\cuda\v3.2\include\math_functions.h"
	.file	19	"c:\program files\nvidia gpu computing toolkit\cuda\v3.2\include\math_constants.h"
	.file	20	"c:\program files\nvidia gpu computing toolkit\cuda\v3.2\include\device_functions.h"
	.file	21	"c:\program files\nvidia gpu computing toolkit\cuda\v3.2\include\sm_11_atomic_functions.h"
	.file	22	"c:\program files\nvidia gpu computing toolkit\cuda\v3.2\include\sm_12_atomic_functions.h"
	.file	23	"c:\program files\nvidia gpu computing toolkit\cuda\v3.2\include\sm_13_double_functions.h"
	.file	24	"c:\program files\nvidia gpu computing toolkit\cuda\v3.2\include\sm_20_atomic_functions.h"
	.file	25	"c:\program files\nvidia gpu computing toolkit\cuda\v3.2\include\sm_20_intrinsics.h"
	.file	26	"c:\program files\nvidia gpu computing toolkit\cuda\v3.2\include\surface_functions.h"
	.file	27	"c:\program files\nvidia gpu computing toolkit\cuda\v3.2\include\math_functions_dbl_ptx1.h"
	.file	28	"JCudaVectorAddKernel.cu"


	.entry add (
		.param .s32 __cudaparm_add_n,
		.param .u64 __cudaparm_add_a,
		.param .u64 __cudaparm_add_b,
		.param .u64 __cudaparm_add_sum)
	{
	.reg .u16 %rh<5>;
	.reg .u32 %r<8>;
	.reg .u64 %rd<12>;
	.reg .f32 %f<5>;
	.reg .pred %p<4>;
	.loc	28	2	0
$LDWbegin_add:
	.loc	28	4	0
	mov.u16 	%rh1, %ntid.x;
	mov.u16 	%rh2, %ctaid.x;
	mul.wide.u16 	%r1, %rh2, %rh1;
	cvt.u32.u16 	%r2, %tid.x;
	add.u32 	%r3, %r2, %r1;
	mov.s32 	%r4, %r3;
	ld.param.s32 	%r5, [__cudaparm_add_n];
	setp.le.s32 	%p1, %r5, %r3;
	@%p1 bra 	$Lt_0_1282;
	mov.u16 	%rh3, %nctaid.x;
	mul.wide.u16 	%r6, %rh3, %rh1;
	cvt.s64.s32 	%rd1, %r3;
	mul.wide.s32 	%rd2, %r3, 4;
	cvt.s64.u32 	%rd3, %r6;
	ld.param.u64 	%rd4, [__cudaparm_add_a];
	add.u64 	%rd5, %rd4, %rd2;
	mul.wide.u32 	%rd6, %r6, 4;
	ld.param.u64 	%rd7, [__cudaparm_add_b];
	add.u64 	%rd8, %rd7, %rd2;
	ld.param.u64 	%rd9, [__cudaparm_add_sum];
	add.u64 	%rd10, %rd9, %rd2;
$Lt_0_1794:
 //<loop> Loop body line 4, nesting depth: 1, estimated iterations: unknown
	.loc	28	6	0
	ld.global.f32 	%f1, [%rd5+0];
	ld.global.f32 	%f2, [%rd8+0];
	add.f32 	%f3, %f1, %f2;
	st.global.f32 	[%rd10+0], %f3;
	add.u32 	%r4, %r4, %r6;
	add.u64 	%rd10, %rd10, %rd6;
	add.u64 	%rd8, %rd8, %rd6;
	add.u64 	%rd5, %rd5, %rd6;
	.loc	28	4	0
	ld.param.s32 	%r5, [__cudaparm_add_n];
	.loc	28	6	0
	setp.lt.s32 	%p2, %r4, %r5;
	@%p2 bra 	$Lt_0_1794;
$Lt_0_1282:
	.loc	28	9	0
	exit;
$LDWend_add:
	} // add



// ===== COMPILED SASS (sm_100) =====

	.target	sm_100

	.elftype	@"ET_EXEC"


//--------------------- .note.nv.tkinfo           --------------------------
	.section	.note.nv.tkinfo,"",@"SHT_NOTE"
	.sectionflags	@"SHF_NOTE_NV_TKINFO"
	.tkinfo
        /*0018*/ 	.word	0x00000002
        /*0030*/ 	.string	""
        /*0030*/ 	.string	"ptxas"
        /*0030*/ 	.string	"Cuda compilation tools, release 13.0, V13.0.88"
        /*0030*/ 	.string	"Build cuda_13.0.r13.0/compiler.36424714_0"
        /*0030*/ 	.string	"-arch sm_100 "



//--------------------- .note.nv.cuinfo           --------------------------
	.section	.note.nv.cuinfo,"",@"SHT_NOTE"
	.sectionflags	@"SHF_NOTE_NV_CUINFO"
        /*0018*/ 	.short	0x0002
        /*001a*/ 	.short	0x000a
        /*001c*/ 	.short	0x0082
	.zero		2


//--------------------- .nv.info                  --------------------------
	.section	.nv.info,"",@"SHT_CUDA_INFO"
	.align	4


	//----- nvinfo : EIATTR_REGCOUNT
	.align		4
        /*0000*/ 	.byte	0x04, 0x2f
        /*0002*/ 	.short	(.L_1 - .L_0)
	.align		4
.L_0:
        /*0004*/ 	.word	index@(add)
        /*0008*/ 	.word	0x00000010


	//----- nvinfo : EIATTR_FRAME_SIZE
	.align		4
.L_1:
        /*000c*/ 	.byte	0x04, 0x11
        /*000e*/ 	.short	(.L_3 - .L_2)
	.align		4
.L_2:
        /*0010*/ 	.word	index@(add)
        /*0014*/ 	.word	0x00000000


	//----- nvinfo : EIATTR_MIN_STACK_SIZE
	.align		4
.L_3:
        /*0018*/ 	.byte	0x04, 0x12
        /*001a*/ 	.short	(.L_5 - .L_4)
	.align		4
.L_4:
        /*001c*/ 	.word	index@(add)
        /*0020*/ 	.word	0x00000000
.L_5:


//--------------------- .nv.compat                --------------------------
	.section	.nv.compat,"",@"SHT_CUDA_COMPAT_INFO"
	.align	4
        /*0000*/ 	.byte	0x02, 0x09, 0x00, 0x00, 0x02, 0x02, 0x01, 0x00, 0x02, 0x05, 0x05, 0x00, 0x03, 0x07, 0x01, 0x01
        /*0010*/ 	.byte	0x02, 0x03, 0x00, 0x00, 0x02, 0x06, 0x01, 0x00, 0x04, 0x0b, 0x08, 0x00, 0x09, 0x00, 0x00, 0x00
        /*0020*/ 	.byte	0x00, 0x00, 0x00, 0x00


//--------------------- .nv.info.add              --------------------------
	.section	.nv.info.add,"",@"SHT_CUDA_INFO"
	.sectionflags	@""
	.align	4


	//----- nvinfo : EIATTR_CUDA_API_VERSION
	.align		4
        /*0000*/ 	.byte	0x04, 0x37
        /*0002*/ 	.short	(.L_7 - .L_6)
.L_6:
        /*0004*/ 	.word	0x00000082


	//----- nvinfo : EIATTR_KPARAM_INFO
	.align		4
.L_7:
        /*0008*/ 	.byte	0x04, 0x17
        /*000a*/ 	.short	(.L_9 - .L_8)
.L_8:
        /*000c*/ 	.word	0x00000000
        /*0010*/ 	.short	0x0003
        /*0012*/ 	.short	0x0018
        /*0014*/ 	.byte	0x00, 0xf0, 0x21, 0x00


	//----- nvinfo : EIATTR_KPARAM_INFO
	.align		4
.L_9:
        /*0018*/ 	.byte	0x04, 0x17
        /*001a*/ 	.short	(.L_11 - .L_10)
.L_10:
        /*001c*/ 	.word	0x00000000
        /*0020*/ 	.short	0x0002
        /*0022*/ 	.short	0x0010
        /*0024*/ 	.byte	0x00, 0xf0, 0x21, 0x00


	//----- nvinfo : EIATTR_KPARAM_INFO
	.align		4
.L_11:
        /*0028*/ 	.byte	0x04, 0x17
        /*002a*/ 	.short	(.L_13 - .L_12)
.L_12:
        /*002c*/ 	.word	0x00000000
        /*0030*/ 	.short	0x0001
        /*0032*/ 	.short	0x0008
        /*0034*/ 	.byte	0x00, 0xf0, 0x21, 0x00


	//----- nvinfo : EIATTR_KPARAM_INFO
	.align		4
.L_13:
        /*0038*/ 	.byte	0x04, 0x17
        /*003a*/ 	.short	(.L_15 - .L_14)
.L_14:
        /*003c*/ 	.word	0x00000000
        /*0040*/ 	.short	0x0000
        /*0042*/ 	.short	0x0000
        /*0044*/ 	.byte	0x00, 0xf0, 0x11, 0x00


	//----- nvinfo : EIATTR_SPARSE_MMA_MASK
	.align		4
.L_15:
        /*0048*/ 	.byte	0x03, 0x50
        /*004a*/ 	.short	0x0000


	//----- nvinfo : EIATTR_MAXREG_COUNT
	.align		4
        /*004c*/ 	.byte	0x03, 0x1b
        /*004e*/ 	.short	0x00ff


	//----- nvinfo : EIATTR_MERCURY_ISA_VERSION
	.align		4
        /*0050*/ 	.byte	0x03, 0x5f
        /*0052*/ 	.short	0x0101


	//----- nvinfo : EIATTR_VRC_CTA_INIT_COUNT
	.align		4
        /*0054*/ 	.byte	0x02, 0x4a
	.zero		1
	.zero		1


	//----- nvinfo : EIATTR_EXIT_INSTR_OFFSETS
	.align		4
        /*0058*/ 	.byte	0x04, 0x1c
        /*005a*/ 	.short	(.L_17 - .L_16)


	//   ....[0]....
.L_16:
        /*005c*/ 	.word	0x000000a0


	//   ....[1]....
        /*0060*/ 	.word	0x000001f0


	//----- nvinfo : EIATTR_CRS_STACK_SIZE
	.align		4
.L_17:
        /*0064*/ 	.byte	0x04, 0x1e
        /*0066*/ 	.short	(.L_19 - .L_18)
.L_18:
        /*0068*/ 	.word	0x00000000


	//----- nvinfo : EIATTR_CBANK_PARAM_SIZE
	.align		4
.L_19:
        /*006c*/ 	.byte	0x03, 0x19
        /*006e*/ 	.short	0x0020


	//----- nvinfo : EIATTR_PARAM_CBANK
	.align		4
        /*0070*/ 	.byte	0x04, 0x0a
        /*0072*/ 	.short	(.L_21 - .L_20)
	.align		4
.L_20:
        /*0074*/ 	.word	index@(.nv.constant0.add)
        /*0078*/ 	.short	0x0380
        /*007a*/ 	.short	0x0020


	//----- nvinfo : EIATTR_SW_WAR
	.align		4
.L_21:
        /*007c*/ 	.byte	0x04, 0x36
        /*007e*/ 	.short	(.L_23 - .L_22)
.L_22:
        /*0080*/ 	.word	0x00000008
.L_23:


//--------------------- .nv.callgraph             --------------------------
	.section	.nv.callgraph,"",@"SHT_CUDA_CALLGRAPH"
	.align	4
	.sectionentsize	8
	.align		4
        /*0000*/ 	.word	0x00000000
	.align		4
        /*0004*/ 	.word	0xffffffff
	.align		4
        /*0008*/ 	.word	0x00000000
	.align		4
        /*000c*/ 	.word	0xfffffffe
	.align		4
        /*0010*/ 	.word	0x00000000
	.align		4
        /*0014*/ 	.word	0xfffffffd
	.align		4
        /*0018*/ 	.word	0x00000000
	.align		4
        /*001c*/ 	.word	0xfffffffc


//--------------------- .text.add                 --------------------------
	.section	.text.add,"ax",@progbits
	.align	128
.text.add:
        .type           add,@function
        .size           add,(.L_x_2 - add)
        .other          add,@"STO_CUDA_ENTRY STV_DEFAULT"
add:
[----:B------:R-:W-:Y:S01]  /*0000*/  LDC R1, c[0x0][0x37c] ;  /* 0x0000df00ff017b82 */ /* 0x000fe20000000800 */
[----:B------:R-:W0:Y:S01]  /*0010*/  S2R R9, SR_CTAID.X ;  /* 0x0000000000097919 */ /* 0x000e220000002500 */
[----:B------:R-:W1:Y:S01]  /*0020*/  LDCU UR4, c[0x0][0x360] ;  /* 0x00006c00ff0477ac */ /* 0x000e620008000800 */
[----:B------:R-:W2:Y:S01]  /*0030*/  S2R R0, SR_TID.X ;  /* 0x0000000000007919 */ /* 0x000ea20000002100 */
[----:B------:R-:W3:Y:S01]  /*0040*/  LDCU UR5, c[0x0][0x380] ;  /* 0x00007000ff0577ac */ /* 0x000ee20008000800 */
[----:B-1----:R-:W-:Y:S01]  /*0050*/  ULOP3.LUT UR4, UR4, 0xffff, URZ, 0xc0, !UPT ;  /* 0x0000ffff04047892 */ /* 0x002fe2000f8ec0ff */
[----:B0-----:R-:W-:Y:S02]  /*0060*/  LOP3.LUT R9, R9, 0xffff, RZ, 0xc0, !PT ;  /* 0x0000ffff09097812 */ /* 0x001fe400078ec0ff */
[----:B--2---:R-:W-:-:S05]  /*0070*/  LOP3.LUT R0, R0, 0xffff, RZ, 0xc0, !PT ;  /* 0x0000ffff00007812 */ /* 0x004fca00078ec0ff */
[----:B------:R-:W-:-:S05]  /*0080*/  IMAD R9, R9, UR4, R0 ;  /* 0x0000000409097c24 */ /* 0x000fca000f8e0200 */
[----:B---3--:R-:W-:-:S13]  /*0090*/  ISETP.GE.AND P0, PT, R9, UR5, PT ;  /* 0x0000000509007c0c */ /* 0x008fda000bf06270 */
[----:B------:R-:W-:Y:S05]  /*00a0*/  @P0 EXIT ;  /* 0x000000000000094d */ /* 0x000fea0003800000 */
[----:B------:R-:W0:Y:S01]  /*00b0*/  LDC R11, c[0x0][0x370] ;  /* 0x0000dc00ff0b7b82 */ /* 0x000e220000000800 */
[----:B------:R-:W1:Y:S07]  /*00c0*/  LDCU.64 UR6, c[0x0][0x358] ;  /* 0x00006b00ff0677ac */ /* 0x000e6e0008000a00 */
[----:B------:R-:W2:Y:S08]  /*00d0*/  LDC.64 R2, c[0x0][0x388] ;  /* 0x0000e200ff027b82 */ /* 0x000eb00000000a00 */
[----:B------:R-:W3:Y:S08]  /*00e0*/  LDC.64 R4, c[0x0][0x390] ;  /* 0x0000e400ff047b82 */ /* 0x000ef00000000a00 */
[----:B------:R-:W4:Y:S01]  /*00f0*/  LDC.64 R6, c[0x0][0x398] ;  /* 0x0000e600ff067b82 */ /* 0x000f220000000a00 */
[----:B0-----:R-:W-:-:S05]  /*0100*/  LOP3.LUT R11, R11, 0xffff, RZ, 0xc0, !PT ;  /* 0x0000ffff0b0b7812 */ /* 0x001fca00078ec0ff */
[----:B------:R-:W-:Y:S02]  /*0110*/  IMAD R11, R11, UR4, RZ ;  /* 0x000000040b0b7c24 */ /* 0x000fe4000f8e02ff */
[----:B--2---:R-:W-:-:S04]  /*0120*/  IMAD.WIDE R2, R9, 0x4, R2 ;  /* 0x0000000409027825 */ /* 0x004fc800078e0202 */
[----:B---3--:R-:W-:-:S04]  /*0130*/  IMAD.WIDE R4, R9, 0x4, R4 ;  /* 0x0000000409047825 */ /* 0x008fc800078e0204 */
[----:B-1--4-:R-:W-:-:S07]  /*0140*/  IMAD.WIDE R6, R9, 0x4, R6 ;  /* 0x0000000409067825 */ /* 0x012fce00078e0206 */
.L_x_0:
[----:B------:R0:W2:Y:S04]  /*0150*/  LDG.E R0, desc[UR6][R2.64] ;  /* 0x0000000602007981 */ /* 0x0000a8000c1e1900 */
[----:B------:R1:W2:Y:S01]  /*0160*/  LDG.E R13, desc[UR6][R4.64] ;  /* 0x00000006040d7981 */ /* 0x0002a2000c1e1900 */
[----:B------:R-:W-:-:S04]  /*0170*/  IADD3 R9, PT, PT, R11, R9, RZ ;  /* 0x000000090b097210 */ /* 0x000fc80007ffe0ff */
[----:B------:R-:W-:Y:S01]  /*0180*/  ISETP.GE.AND P0, PT, R9, UR5, PT ;  /* 0x0000000509007c0c */ /* 0x000fe2000bf06270 */
[----:B0-----:R-:W-:-:S04]  /*0190*/  IMAD.WIDE.U32 R2, R11, 0x4, R2 ;  /* 0x000000040b027825 */ /* 0x001fc800078e0002 */
[----:B-1----:R-:W-:-:S04]  /*01a0*/  IMAD.WIDE.U32 R4, R11, 0x4, R4 ;  /* 0x000000040b047825 */ /* 0x002fc800078e0004 */
[----:B--2---:R-:W-:-:S05]  /*01b0*/  FADD.FTZ R13, R0, R13 ;  /* 0x0000000d000d7221 */ /* 0x004fca0000010000 */
[----:B------:R0:W-:Y:S02]  /*01c0*/  STG.E desc[UR6][R6.64], R13 ;  /* 0x0000000d06007986 */ /* 0x0001e4000c101906 */
[----:B0-----:R-:W-:Y:S01]  /*01d0*/  IMAD.WIDE.U32 R6, R11, 0x4, R6 ;  /* 0x000000040b067825 */ /* 0x001fe200078e0006 */
[----:B------:R-:W-:Y:S06]  /*01e0*/  @!P0 BRA `(.L_x_0) ;  /* 0xfffffffc00d88947 */ /* 0x000fec000383ffff */
[----:B------:R-:W-:Y:S05]  /*01f0*/  EXIT ;  /* 0x000000000000794d */ /* 0x000fea0003800000 */
.L_x_1:
[----:B------:R-:W-:-:S00]  /*0200*/  BRA `(.L_x_1) ;  /* 0xfffffffc00fc7947 */ /* 0x000fc0000383ffff */
[----:B------:R-:W-:-:S00]  /*0210*/  NOP ;  /* 0x0000000000007918 */ /* 0x000fc00000000000 */
        /* <DEDUP_REMOVED lines=14> */
.L_x_2:


//--------------------- .nv.shared.reserved.0     --------------------------
	.section	.nv.shared.reserved.0,"aw",@nobits
	.weak		__nv_reservedSMEM_offset_0_alias
	.size		__nv_reservedSMEM_offset_0_alias, 0, 64
	.other		__nv_reservedSMEM_offset_0_alias,@"STO_CUDA_RESERVED_SHARED STV_DEFAULT"
__nv_reservedSMEM_offset_0_alias:
	.zero		0
	.zero		64


//--------------------- .nv.constant0.add         --------------------------
	.section	.nv.constant0.add,"a",@progbits
	.sectionflags	@""
	.align	4
.nv.constant0.add:
	.zero		928


//--------------------- SYMBOLS --------------------------

	.type		.nv.reservedSmem.offset0,@object
	.size		.nv.reservedSmem.offset0,0x4
